	.headerflags	@"EF_CUDA_TEXMODE_UNIFIED EF_CUDA_64BIT_ADDRESS EF_CUDA_ACCELERATORS EF_CUDA_SM90 EF_CUDA_VIRTUAL_SM(EF_CUDA_SM90)"
	.elftype	@"ET_EXEC"


//--------------------- .nv.info                  --------------------------
	.section	.nv.info,"",@"SHT_CUDA_INFO"
	.align	4


	//----- nvinfo : EIATTR_REGCOUNT
	.align		4
        /*0000*/ 	.byte	0x04, 0x2f
        /*0002*/ 	.short	(.L_3 - .L_2)
	.align		4
.L_2:
        /*0004*/ 	.word	index@(triton_poi_fused__native_batch_norm_legit_no_training_add_relu_47)
        /*0008*/ 	.word	0x0000003a


	//----- nvinfo : EIATTR_MIN_STACK_SIZE
	.align		4
.L_3:
        /*000c*/ 	.byte	0x04, 0x12
        /*000e*/ 	.short	(.L_5 - .L_4)
	.align		4
.L_4:
        /*0010*/ 	.word	index@(triton_poi_fused__native_batch_norm_legit_no_training_add_relu_47)
        /*0014*/ 	.word	0x00000000


	//----- nvinfo : EIATTR_FRAME_SIZE
	.align		4
.L_5:
        /*0018*/ 	.byte	0x04, 0x11
        /*001a*/ 	.short	(.L_7 - .L_6)
	.align		4
.L_6:
        /*001c*/ 	.word	index@(triton_poi_fused__native_batch_norm_legit_no_training_add_relu_47)
        /*0020*/ 	.word	0x00000000


	//----- nvinfo : EIATTR_MIN_STACK_SIZE
	.align		4
.L_7:
        /*0024*/ 	.byte	0x04, 0x12
        /*0026*/ 	.short	(.L_9 - .L_8)
	.align		4
.L_8:
        /*0028*/ 	.word	index@(triton_poi_fused__native_batch_norm_legit_no_training_add_relu_47)
        /*002c*/ 	.word	0x00000000
.L_9:


//--------------------- .nv.info.triton_poi_fused__native_batch_norm_legit_no_training_add_relu_47 --------------------------
	.section	.nv.info.triton_poi_fused__native_batch_norm_legit_no_training_add_relu_47,"",@"SHT_CUDA_INFO"
	.sectionflags	@""
	.align	4


	//----- nvinfo : EIATTR_CUDA_API_VERSION
	.align		4
        /*0000*/ 	.byte	0x04, 0x37
        /*0002*/ 	.short	(.L_11 - .L_10)
.L_10:
        /*0004*/ 	.word	0x0000007c


	//----- nvinfo : EIATTR_KPARAM_INFO
	.align		4
.L_11:
        /*0008*/ 	.byte	0x04, 0x17
        /*000a*/ 	.short	(.L_13 - .L_12)
.L_12:
        /*000c*/ 	.word	0x00000000
        /*0010*/ 	.short	0x0009
        /*0012*/ 	.short	0x0044
        /*0014*/ 	.byte	0x00, 0xf0, 0x11, 0x00


	//----- nvinfo : EIATTR_KPARAM_INFO
	.align		4
.L_13:
        /*0018*/ 	.byte	0x04, 0x17
        /*001a*/ 	.short	(.L_15 - .L_14)
.L_14:
        /*001c*/ 	.word	0x00000000
        /*0020*/ 	.short	0x0008
        /*0022*/ 	.short	0x0040
        /*0024*/ 	.byte	0x00, 0xf0, 0x11, 0x00


	//----- nvinfo : EIATTR_KPARAM_INFO
	.align		4
.L_15:
        /*0028*/ 	.byte	0x04, 0x17
        /*002a*/ 	.short	(.L_17 - .L_16)
.L_16:
        /*002c*/ 	.word	0x00000000
        /*0030*/ 	.short	0x0007
        /*0032*/ 	.short	0x0038
        /*0034*/ 	.byte	0x00, 0xf4, 0x21, 0x00


	//----- nvinfo : EIATTR_KPARAM_INFO
	.align		4
.L_17:
        /*0038*/ 	.byte	0x04, 0x17
        /*003a*/ 	.short	(.L_19 - .L_18)
.L_18:
        /*003c*/ 	.word	0x00000000
        /*0040*/ 	.short	0x0006
        /*0042*/ 	.short	0x0030
        /*0044*/ 	.byte	0x00, 0xf4, 0x21, 0x00


	//----- nvinfo : EIATTR_KPARAM_INFO
	.align		4
.L_19:
        /*0048*/ 	.byte	0x04, 0x17
        /*004a*/ 	.short	(.L_21 - .L_20)
.L_20:
        /*004c*/ 	.word	0x00000000
        /*0050*/ 	.short	0x0005
        /*0052*/ 	.short	0x0028
        /*0054*/ 	.byte	0x00, 0xf4, 0x21, 0x00


	//----- nvinfo : EIATTR_KPARAM_INFO
	.align		4
.L_21:
        /*0058*/ 	.byte	0x04, 0x17
        /*005a*/ 	.short	(.L_23 - .L_22)
.L_22:
        /*005c*/ 	.word	0x00000000
        /*0060*/ 	.short	0x0004
        /*0062*/ 	.short	0x0020
        /*0064*/ 	.byte	0x00, 0xf4, 0x21, 0x00


	//----- nvinfo : EIATTR_KPARAM_INFO
	.align		4
.L_23:
        /*0068*/ 	.byte	0x04, 0x17
        /*006a*/ 	.short	(.L_25 - .L_24)
.L_24:
        /*006c*/ 	.word	0x00000000
        /*0070*/ 	.short	0x0003
        /*0072*/ 	.short	0x0018
        /*0074*/ 	.byte	0x00, 0xf4, 0x21, 0x00


	//----- nvinfo : EIATTR_KPARAM_INFO
	.align		4
.L_25:
        /*0078*/ 	.byte	0x04, 0x17
        /*007a*/ 	.short	(.L_27 - .L_26)
.L_26:
        /*007c*/ 	.word	0x00000000
        /*0080*/ 	.short	0x0002
        /*0082*/ 	.short	0x0010
        /*0084*/ 	.byte	0x00, 0xf4, 0x21, 0x00


	//----- nvinfo : EIATTR_KPARAM_INFO
	.align		4
.L_27:
        /*0088*/ 	.byte	0x04, 0x17
        /*008a*/ 	.short	(.L_29 - .L_28)
.L_28:
        /*008c*/ 	.word	0x00000000
        /*0090*/ 	.short	0x0001
        /*0092*/ 	.short	0x0008
        /*0094*/ 	.byte	0x00, 0xf4, 0x21, 0x00


	//----- nvinfo : EIATTR_KPARAM_INFO
	.align		4
.L_29:
        /*0098*/ 	.byte	0x04, 0x17
        /*009a*/ 	.short	(.L_31 - .L_30)
.L_30:
        /*009c*/ 	.word	0x00000000
        /*00a0*/ 	.short	0x0000
        /*00a2*/ 	.short	0x0000
        /*00a4*/ 	.byte	0x00, 0xf4, 0x21, 0x00


	//----- nvinfo : EIATTR_SPARSE_MMA_MASK
	.align		4
.L_31:
        /*00a8*/ 	.byte	0x03, 0x50
        /*00aa*/ 	.short	0x0000


	//----- nvinfo : EIATTR_MAXREG_COUNT
	.align		4
        /*00ac*/ 	.byte	0x03, 0x1b
        /*00ae*/ 	.short	0x00ff


	//----- nvinfo : EIATTR_EXIT_INSTR_OFFSETS
	.align		4
        /*00b0*/ 	.byte	0x04, 0x1c
        /*00b2*/ 	.short	(.L_33 - .L_32)


	//   ....[0]....
.L_32:
        /*00b4*/ 	.word	0x000018f0


	//   ....[1]....
        /*00b8*/ 	.word	0x00001930


	//----- nvinfo : EIATTR_REQNTID
	.align		4
.L_33:
        /*00bc*/ 	.byte	0x04, 0x10
        /*00be*/ 	.short	(.L_35 - .L_34)
.L_34:
        /*00c0*/ 	.word	0x00000100
        /*00c4*/ 	.word	0x00000001
        /*00c8*/ 	.word	0x00000001


	//----- nvinfo : EIATTR_CBANK_PARAM_SIZE
	.align		4
.L_35:
        /*00cc*/ 	.byte	0x03, 0x19
        /*00ce*/ 	.short	0x0048


	//----- nvinfo : EIATTR_PARAM_CBANK
	.align		4
        /*00d0*/ 	.byte	0x04, 0x0a
        /*00d2*/ 	.short	(.L_37 - .L_36)
	.align		4
.L_36:
        /*00d4*/ 	.word	index@(.nv.constant0.triton_poi_fused__native_batch_norm_legit_no_training_add_relu_47)
        /*00d8*/ 	.short	0x0210
        /*00da*/ 	.short	0x0048


	//----- nvinfo : EIATTR_SW_WAR
	.align		4
.L_37:
        /*00dc*/ 	.byte	0x04, 0x36
        /*00de*/ 	.short	(.L_39 - .L_38)
.L_38:
        /*00e0*/ 	.word	0x00000008
.L_39:


//--------------------- .nv.callgraph             --------------------------
	.section	.nv.callgraph,"",@"SHT_CUDA_CALLGRAPH"
	.align	4
	.sectionentsize	8
	.align		4
        /*0000*/ 	.word	0x00000000
	.align		4
        /*0004*/ 	.word	0xffffffff
	.align		4
        /*0008*/ 	.word	0x00000000
	.align		4
        /*000c*/ 	.word	0xfffffffe
	.align		4
        /*0010*/ 	.word	0x00000000
	.align		4
        /*0014*/ 	.word	0xfffffffd
	.align		4
        /*0018*/ 	.word	0x00000000
	.align		4
        /*001c*/ 	.word	0xfffffffc


//--------------------- .nv.constant4             --------------------------
	.section	.nv.constant4,"a",@progbits
	.align	8
	.align		8
.nv.constant4:
        /*0000*/ 	.dword	_$_str
	.align		8
        /*0008*/ 	.dword	_$_str_$_2


//--------------------- .text.triton_poi_fused__native_batch_norm_legit_no_training_add_relu_47 --------------------------
	.section	.text.triton_poi_fused__native_batch_norm_legit_no_training_add_relu_47,"ax",@progbits
	.sectionflags	@"SHF_BARRIERS=1"
	.align	128
        .global         triton_poi_fused__native_batch_norm_legit_no_training_add_relu_47
        .type           triton_poi_fused__native_batch_norm_legit_no_training_add_relu_47,@function
        .size           triton_poi_fused__native_batch_norm_legit_no_training_add_relu_47,(.L_x_1 - triton_poi_fused__native_batch_norm_legit_no_training_add_relu_47)
        .other          triton_poi_fused__native_batch_norm_legit_no_training_add_relu_47,@"STO_CUDA_ENTRY STV_DEFAULT"
triton_poi_fused__native_batch_norm_legit_no_training_add_relu_47:
.text.triton_poi_fused__native_batch_norm_legit_no_training_add_relu_47:
[----:B------:R-:W0:Y:S01]  /*0000*/  LDC R1, c[0x0][0x28] ;  /* 0x00000a00ff017b82 */ /* 0x000e220000000800 */
[----:B------:R-:W1:Y:S07]  /*0010*/  S2R R21, SR_TID.X ;  /* 0x0000000000157919 */ /* 0x000e6e0000002100 */
[----:B------:R-:W2:Y:S01]  /*0020*/  LDC.64 R22, c[0x0][0x210] ;  /* 0x00008400ff167b82 */ /* 0x000ea20000000a00 */
[----:B------:R-:W-:Y:S02]  /*0030*/  CS2R R16, SRZ ;  /* 0x0000000000107805 */ /* 0x000fe4000001ff00 */
[----:B------:R-:W-:Y:S01]  /*0040*/  CS2R R18, SRZ ;  /* 0x0000000000127805 */ /* 0x000fe2000001ff00 */
[----:B------:R-:W3:Y:S01]  /*0050*/  S2R R2, SR_CTAID.Y ;  /* 0x0000000000027919 */ /* 0x000ee20000002600 */
[----:B------:R-:W-:Y:S01]  /*0060*/  ULDC.64 UR6, c[0x0][0x208] ;  /* 0x0000820000067ab9 */ /* 0x000fe20000000a00 */
[----:B------:R-:W-:-:S02]  /*0070*/  CS2R R12, SRZ ;  /* 0x00000000000c7805 */ /* 0x000fc4000001ff00 */
[----:B------:R-:W-:Y:S01]  /*0080*/  CS2R R14, SRZ ;  /* 0x00000000000e7805 */ /* 0x000fe2000001ff00 */
[----:B------:R-:W4:Y:S01]  /*0090*/  S2R R4, SR_CTAID.X ;  /* 0x0000000000047919 */ /* 0x000f220000002500 */
[----:B------:R-:W-:Y:S02]  /*00a0*/  CS2R R8, SRZ ;  /* 0x0000000000087805 */ /* 0x000fe4000001ff00 */
[----:B------:R-:W-:Y:S01]  /*00b0*/  CS2R R10, SRZ ;  /* 0x00000000000a7805 */ /* 0x000fe2000001ff00 */
[----:B------:R-:W5:Y:S01]  /*00c0*/  S2UR UR5, SR_CgaCtaId ;  /* 0x00000000000579c3 */ /* 0x000f620000008800 */
[----:B------:R-:W-:-:S07]  /*00d0*/  UMOV UR4, 0x400 ;  /* 0x0000040000047882 */ /* 0x000fce0000000000 */
[----:B------:R-:W2:Y:S08]  /*00e0*/  LDC.64 R28, c[0x0][0x220] ;  /* 0x00008800ff1c7b82 */ /* 0x000eb00000000a00 */
[----:B------:R-:W2:Y:S01]  /*00f0*/  LDC.64 R32, c[0x0][0x230] ;  /* 0x00008c00ff207b82 */ /* 0x000ea20000000a00 */
[----:B-1----:R-:W-:Y:S01]  /*0100*/  IMAD.SHL.U32 R40, R21, 0x4, RZ ;  /* 0x0000000415287824 */ /* 0x002fe200078e00ff */
[----:B------:R-:W-:-:S04]  /*0110*/  SHF.R.U32.HI R6, RZ, 0x6, R21 ;  /* 0x00000006ff067819 */ /* 0x000fc80000011615 */
[----:B------:R-:W-:-:S04]  /*0120*/  LOP3.LUT R3, R40, 0xfc, RZ, 0xc0, !PT ;  /* 0x000000fc28037812 */ /* 0x000fc800078ec0ff */
[----:B---3--:R-:W-:Y:S01]  /*0130*/  PRMT R0, R3, 0x6540, R2 ;  /* 0x0000654003007816 */ /* 0x008fe20000000002 */
[----:B----4-:R-:W-:Y:S01]  /*0140*/  IMAD.SHL.U32 R3, R4, 0x10, RZ ;  /* 0x0000001004037824 */ /* 0x010fe200078e00ff */
[----:B------:R-:W-:Y:S02]  /*0150*/  SGXT.U32 R4, R6, 0x2 ;  /* 0x000000020604781a */ /* 0x000fe40000000000 */
[C---:B------:R-:W-:Y:S01]  /*0160*/  ISETP.GE.AND P1, PT, R0.reuse, 0x1a0, PT ;  /* 0x000001a00000780c */ /* 0x040fe20003f26270 */
[----:B------:R-:W-:Y:S01]  /*0170*/  IMAD.HI R5, R0, 0x4ec4ec4f, RZ ;  /* 0x4ec4ec4f00057827 */ /* 0x000fe200078e02ff */
[----:B------:R-:W-:-:S04]  /*0180*/  LOP3.LUT R20, R3, R4, RZ, 0xfc, !PT ;  /* 0x0000000403147212 */ /* 0x000fc800078efcff */
[----:B------:R-:W-:Y:S02]  /*0190*/  SHF.R.U32.HI R6, RZ, 0x1f, R5 ;  /* 0x0000001fff067819 */ /* 0x000fe40000011605 */
[C---:B------:R-:W-:Y:S02]  /*01a0*/  ISETP.LT.AND P0, PT, R20.reuse, 0x10, !P1 ;  /* 0x000000101400780c */ /* 0x040fe40004f01270 */
[----:B------:R-:W-:Y:S02]  /*01b0*/  LEA.HI.SX32 R5, R5, R6, 0x1b ;  /* 0x0000000605057211 */ /* 0x000fe400078fdaff */
[----:B------:R-:W-:Y:S01]  /*01c0*/  LOP3.LUT R4, R20, 0x4, RZ, 0xfc, !PT ;  /* 0x0000000414047812 */ /* 0x000fe200078efcff */
[----:B-----5:R-:W-:Y:S01]  /*01d0*/  UPRMT UR4, UR5, 0x654, UR4 ;  /* 0x0000065405047896 */ /* 0x020fe20008000004 */
[----:B------:R-:W-:Y:S01]  /*01e0*/  LOP3.LUT R39, R40, 0x3fc, RZ, 0xc0, !PT ;  /* 0x000003fc28277812 */ /* 0x000fe200078ec0ff */
[----:B------:R-:W-:Y:S01]  /*01f0*/  IMAD R0, R5, -0x68, R0 ;  /* 0xffffff9805007824 */ /* 0x000fe200078e0200 */
[----:B------:R-:W-:-:S02]  /*0200*/  ISETP.LT.AND P3, PT, R4, 0x10, !P1 ;  /* 0x000000100400780c */ /* 0x000fc40004f61270 */
[----:B------:R-:W-:Y:S01]  /*0210*/  PRMT R27, R21, 0x6540, R2 ;  /* 0x00006540151b7816 */ /* 0x000fe20000000002 */
[----:B------:R-:W-:Y:S01]  /*0220*/  IMAD R5, R5, 0x680, R0 ;  /* 0x0000068005057824 */ /* 0x000fe200078e0200 */
[C---:B------:R-:W-:Y:S02]  /*0230*/  LOP3.LUT R0, R20.reuse, 0x8, RZ, 0xfc, !PT ;  /* 0x0000000814007812 */ /* 0x040fe400078efcff */
[----:B------:R-:W-:Y:S01]  /*0240*/  P2R R26, PR, RZ, 0x1 ;  /* 0x00000001ff1a7803 */ /* 0x000fe20000000000 */
[----:B------:R-:W-:Y:S01]  /*0250*/  IMAD R38, R20, 0x68, R5 ;  /* 0x0000006814267824 */ /* 0x000fe200078e0205 */
[----:B------:R-:W-:-:S03]  /*0260*/  ISETP.LT.AND P2, PT, R0, 0x10, !P1 ;  /* 0x000000100000780c */ /* 0x000fc60004f41270 */
[----:B--2---:R-:W-:Y:S01]  /*0270*/  IMAD.WIDE R4, R38, 0x4, R22 ;  /* 0x0000000426047825 */ /* 0x004fe200078e0216 */
[----:B------:R-:W-:-:S04]  /*0280*/  IADD3 R36, R38, 0x1a0, RZ ;  /* 0x000001a026247810 */ /* 0x000fc80007ffe0ff */
[----:B------:R1:W2:Y:S01]  /*0290*/  @P0 LDG.E.EL.128 R16, desc[UR6][R4.64] ;  /* 0x0000000604100981 */ /* 0x0002a2000c2e1d00 */
[----:B------:R-:W-:-:S05]  /*02a0*/  IMAD.WIDE R6, R36, 0x4, R22 ;  /* 0x0000000424067825 */ /* 0x000fca00078e0216 */
[----:B------:R3:W4:Y:S01]  /*02b0*/  @P3 LDG.E.EL.128 R12, desc[UR6][R6.64] ;  /* 0x00000006060c3981 */ /* 0x000722000c2e1d00 */
[----:B------:R-:W-:-:S04]  /*02c0*/  VIADD R37, R38, 0x340 ;  /* 0x0000034026257836 */ /* 0x000fc80000000000 */
[----:B------:R-:W-:-:S05]  /*02d0*/  IMAD.WIDE R24, R37, 0x4, R22 ;  /* 0x0000000425187825 */ /* 0x000fca00078e0216 */
[----:B------:R5:W4:Y:S01]  /*02e0*/  @P2 LDG.E.EL.128 R8, desc[UR6][R24.64] ;  /* 0x0000000618082981 */ /* 0x000b22000c2e1d00 */
[----:B------:R-:W-:-:S04]  /*02f0*/  LOP3.LUT R20, R20, 0xc, RZ, 0xfc, !PT ;  /* 0x0000000c14147812 */ /* 0x000fc800078efcff */
[----:B------:R-:W-:Y:S01]  /*0300*/  ISETP.LT.AND P1, PT, R20, 0x10, !P1 ;  /* 0x000000101400780c */ /* 0x000fe20004f21270 */
[----:B------:R-:W-:Y:S01]  /*0310*/  VIADD R0, R38, 0x4e0 ;  /* 0x000004e026007836 */ /* 0x000fe20000000000 */
[----:B-1----:R-:W-:Y:S02]  /*0320*/  CS2R R4, SRZ ;  /* 0x0000000000047805 */ /* 0x002fe4000001ff00 */
[----:B---3--:R-:W-:Y:S01]  /*0330*/  CS2R R6, SRZ ;  /* 0x0000000000067805 */ /* 0x008fe2000001ff00 */
[----:B------:R-:W-:-:S08]  /*0340*/  IMAD.WIDE R22, R0, 0x4, R22 ;  /* 0x0000000400167825 */ /* 0x000fd000078e0216 */
[----:B------:R1:W3:Y:S01]  /*0350*/  @P1 LDG.E.EL.128 R4, desc[UR6][R22.64] ;  /* 0x0000000616041981 */ /* 0x0002e2000c2e1d00 */
[----:B------:R-:W-:-:S04]  /*0360*/  SHF.R.U32.HI R20, RZ, 0x2, R21 ;  /* 0x00000002ff147819 */ /* 0x000fc80000011615 */
[----:B-----5:R-:W-:-:S04]  /*0370*/  LOP3.LUT R24, R20, 0x30, RZ, 0xc0, !PT ;  /* 0x0000003014187812 */ /* 0x020fc800078ec0ff */
[----:B------:R-:W-:-:S05]  /*0380*/  IADD3 R30, R24, UR4, RZ ;  /* 0x00000004181e7c10 */ /* 0x000fca000fffe0ff */
[----:B------:R-:W-:Y:S02]  /*0390*/  IMAD R39, R39, 0x4, R30 ;  /* 0x0000000427277824 */ /* 0x000fe400078e021e */
[----:B------:R-:W-:Y:S01]  /*03a0*/  IMAD.HI R25, R27, 0x4ec4ec4f, RZ ;  /* 0x4ec4ec4f1b197827 */ /* 0x000fe200078e02ff */
[----:B------:R-:W-:-:S04]  /*03b0*/  LOP3.LUT R24, R21, 0xff, RZ, 0xc0, !PT ;  /* 0x000000ff15187812 */ /* 0x000fc800078ec0ff */
[----:B------:R-:W-:Y:S02]  /*03c0*/  SHF.R.U32.HI R20, RZ, 0x1f, R25 ;  /* 0x0000001fff147819 */ /* 0x000fe40000011619 */
[----:B------:R-:W-:Y:S02]  /*03d0*/  LEA R24, R24, UR4, 0x2 ;  /* 0x0000000418187c11 */ /* 0x000fe4000f8e10ff */
[----:B------:R-:W-:Y:S02]  /*03e0*/  LEA.HI.SX32 R20, R25, R20, 0x1b ;  /* 0x0000001419147211 */ /* 0x000fe400078fdaff */
[----:B------:R-:W-:-:S03]  /*03f0*/  ISETP.GE.AND P0, PT, R27, 0x1a0, PT ;  /* 0x000001a01b00780c */ /* 0x000fc60003f06270 */
[----:B------:R-:W-:Y:S02]  /*0400*/  IMAD R35, R20, -0x68, R27 ;  /* 0xffffff9814237824 */ /* 0x000fe400078e021b */
[----:B------:R-:W-:Y:S02]  /*0410*/  IMAD.MOV.U32 R20, RZ, RZ, RZ ;  /* 0x000000ffff147224 */ /* 0x000fe400078e00ff */
[C---:B0-----:R-:W-:Y:S01]  /*0420*/  IMAD.WIDE R28, R35.reuse, 0x4, R28 ;  /* 0x00000004231c7825 */ /* 0x041fe200078e021c */
[----:B--2---:R0:W-:Y:S01]  /*0430*/  STS.128 [R39], R16 ;  /* 0x0000001027007388 */ /* 0x0041e20000000c00 */
[----:B------:R-:W-:Y:S08]  /*0440*/  BAR.SYNC.DEFER_BLOCKING 0x0 ;  /* 0x0000000000007b1d */ /* 0x000ff00000010000 */
[----:B0-----:R-:W0:Y:S01]  /*0450*/  LDC.64 R18, c[0x0][0x218] ;  /* 0x00008600ff127b82 */ /* 0x001e220000000a00 */
[----:B------:R-:W-:Y:S04]  /*0460*/  LDS R25, [R24] ;  /* 0x0000000018197984 */ /* 0x000fe80000000800 */
[----:B------:R-:W-:Y:S04]  /*0470*/  LDS R27, [R24+0x410] ;  /* 0x00041000181b7984 */ /* 0x000fe80000000800 */
[----:B-1----:R-:W-:Y:S04]  /*0480*/  LDS R22, [R24+0x820] ;  /* 0x0008200018167984 */ /* 0x002fe80000000800 */
[----:B------:R-:W1:Y:S01]  /*0490*/  LDS R23, [R24+0xc30] ;  /* 0x000c300018177984 */ /* 0x000e620000000800 */
[----:B------:R-:W-:Y:S06]  /*04a0*/  BAR.SYNC.DEFER_BLOCKING 0x0 ;  /* 0x0000000000007b1d */ /* 0x000fec0000010000 */
[----:B----4-:R-:W-:Y:S02]  /*04b0*/  STS.128 [R39], R12 ;  /* 0x0000000c27007388 */ /* 0x010fe40000000c00 */
[----:B------:R-:W-:Y:S06]  /*04c0*/  BAR.SYNC.DEFER_BLOCKING 0x0 ;  /* 0x0000000000007b1d */ /* 0x000fec0000010000 */
[----:B------:R-:W2:Y:S04]  /*04d0*/  LDS R31, [R24] ;  /* 0x00000000181f7984 */ /* 0x000ea80000000800 */
[----:B------:R-:W4:Y:S04]  /*04e0*/  LDS R30, [R24+0x410] ;  /* 0x00041000181e7984 */ /* 0x000f280000000800 */
[----:B------:R-:W5:Y:S04]  /*04f0*/  LDS R17, [R24+0x820] ;  /* 0x0008200018117984 */ /* 0x000f680000000800 */
[----:B------:R-:W0:Y:S01]  /*0500*/  LDS R16, [R24+0xc30] ;  /* 0x000c300018107984 */ /* 0x000e220000000800 */
[----:B------:R-:W-:Y:S06]  /*0510*/  BAR.SYNC.DEFER_BLOCKING 0x0 ;  /* 0x0000000000007b1d */ /* 0x000fec0000010000 */
[----:B------:R1:W-:Y:S02]  /*0520*/  STS.128 [R39], R8 ;  /* 0x0000000827007388 */ /* 0x0003e40000000c00 */
[----:B------:R-:W-:Y:S08]  /*0530*/  BAR.SYNC.DEFER_BLOCKING 0x0 ;  /* 0x0000000000007b1d */ /* 0x000ff00000010000 */
[----:B-1----:R-:W1:Y:S01]  /*0540*/  LDC.64 R8, c[0x0][0x228] ;  /* 0x00008a00ff087b82 */ /* 0x002e620000000a00 */
[----:B------:R-:W1:Y:S04]  /*0550*/  LDS R12, [R24] ;  /* 0x00000000180c7984 */ /* 0x000e680000000800 */
[----:B------:R-:W-:Y:S04]  /*0560*/  LDS R13, [R24+0x410] ;  /* 0x00041000180d7984 */ /* 0x000fe80000000800 */
[----:B------:R-:W2:Y:S04]  /*0570*/  LDS R14, [R24+0x820] ;  /* 0x00082000180e7984 */ /* 0x000ea80000000800 */
[----:B------:R-:W2:Y:S01]  /*0580*/  LDS R15, [R24+0xc30] ;  /* 0x000c3000180f7984 */ /* 0x000ea20000000800 */
[----:B------:R-:W-:Y:S06]  /*0590*/  BAR.SYNC.DEFER_BLOCKING 0x0 ;  /* 0x0000000000007b1d */ /* 0x000fec0000010000 */
[----:B---3--:R3:W-:Y:S02]  /*05a0*/  STS.128 [R39], R4 ;  /* 0x0000000427007388 */ /* 0x0087e40000000c00 */
[----:B------:R-:W-:Y:S06]  /*05b0*/  BAR.SYNC.DEFER_BLOCKING 0x0 ;  /* 0x0000000000007b1d */ /* 0x000fec0000010000 */
[----:B------:R-:W2:Y:S01]  /*05c0*/  @!P0 LDG.E.EL R20, desc[UR6][R28.64] ;  /* 0x000000061c148981 */ /* 0x000ea2000c2e1900 */
[----:B------:R-:W-:Y:S01]  /*05d0*/  HFMA2.MMA R10, -RZ, RZ, 0, 0 ;  /* 0x00000000ff0a7435 */ /* 0x000fe200000001ff */
[----:B0-----:R-:W-:Y:S01]  /*05e0*/  IMAD.WIDE R18, R35, 0x4, R18 ;  /* 0x0000000423127825 */ /* 0x001fe200078e0212 */
[----:B---3--:R-:W-:-:S03]  /*05f0*/  CS2R R4, SRZ ;  /* 0x0000000000047805 */ /* 0x008fc6000001ff00 */
[C---:B------:R-:W-:Y:S01]  /*0600*/  IMAD.WIDE R32, R35.reuse, 0x4, R32 ;  /* 0x0000000423207825 */ /* 0x040fe200078e0220 */
[----:B------:R-:W-:Y:S01]  /*0610*/  SHF.R.U32.HI R11, RZ, 0x2, R21 ;  /* 0x00000002ff0b7819 */ /* 0x000fe20000011615 */
[----:B------:R-:W-:Y:S04]  /*0620*/  LDS R41, [R24+0x410] ;  /* 0x0004100018297984 */ /* 0x000fe80000000800 */
[----:B------:R-:W3:Y:S01]  /*0630*/  @!P0 LDG.E.EL R10, desc[UR6][R18.64] ;  /* 0x00000006120a8981 */ /* 0x000ee2000c2e1900 */
[----:B-1----:R-:W-:-:S03]  /*0640*/  IMAD.WIDE R8, R35, 0x4, R8 ;  /* 0x0000000423087825 */ /* 0x002fc600078e0208 */
[----:B------:R-:W3:Y:S04]  /*0650*/  @!P0 LDG.E.EL R4, desc[UR6][R32.64] ;  /* 0x0000000620048981 */ /* 0x000ee8000c2e1900 */
[----:B------:R0:W3:Y:S01]  /*0660*/  @!P0 LDG.E.EL R5, desc[UR6][R8.64] ;  /* 0x0000000608058981 */ /* 0x0000e2000c2e1900 */
[----:B------:R-:W-:-:S03]  /*0670*/  SGXT.U32 R11, R11, 0x6 ;  /* 0x000000060b0b781a */ /* 0x000fc60000000000 */
[----:B------:R-:W1:Y:S04]  /*0680*/  LDS R35, [R24] ;  /* 0x0000000018237984 */ /* 0x000e680000000800 */
[----:B------:R-:W1:Y:S04]  /*0690*/  LDS R7, [R24+0x820] ;  /* 0x0008200018077984 */ /* 0x000e680000000800 */
[----:B0-----:R0:W1:Y:S01]  /*06a0*/  LDS R9, [R24+0xc30] ;  /* 0x000c300018097984 */ /* 0x0010620000000800 */
[----:B------:R-:W-:Y:S01]  /*06b0*/  PRMT R11, R11, 0x6540, R2 ;  /* 0x000065400b0b7816 */ /* 0x000fe20000000002 */
[----:B------:R-:W-:-:S04]  /*06c0*/  IMAD.MOV.U32 R33, RZ, RZ, 0x3e800000 ;  /* 0x3e800000ff217424 */ /* 0x000fc800078e00ff */
[C---:B------:R-:W-:Y:S01]  /*06d0*/  IMAD.HI R2, R11.reuse, 0x4ec4ec4f, RZ ;  /* 0x4ec4ec4f0b027827 */ /* 0x040fe200078e02ff */
[----:B------:R-:W-:Y:S02]  /*06e0*/  LOP3.LUT R19, R11, 0x40, RZ, 0xfc, !PT ;  /* 0x000000400b137812 */ /* 0x000fe400078efcff */
[----:B------:R-:W-:Y:S02]  /*06f0*/  LOP3.LUT R40, R3, 0xc, R40, 0xf8, !PT ;  /* 0x0000000c03287812 */ /* 0x000fe400078ef828 */
[----:B------:R-:W-:Y:S01]  /*0700*/  SHF.R.U32.HI R3, RZ, 0x1f, R2 ;  /* 0x0000001fff037819 */ /* 0x000fe20000011602 */
[----:B------:R-:W-:-:S03]  /*0710*/  IMAD.HI R28, R19, 0x4ec4ec4f, RZ ;  /* 0x4ec4ec4f131c7827 */ /* 0x000fc600078e02ff */
[----:B0-----:R-:W-:Y:S02]  /*0720*/  LEA.HI.SX32 R24, R2, R3, 0x1b ;  /* 0x0000000302187211 */ /* 0x001fe400078fdaff */
[----:B------:R-:W-:-:S04]  /*0730*/  SHF.R.U32.HI R21, RZ, 0x1f, R28 ;  /* 0x0000001fff157819 */ /* 0x000fc8000001161c */
[----:B------:R-:W-:Y:S01]  /*0740*/  LEA.HI.SX32 R28, R28, R21, 0x1b ;  /* 0x000000151c1c7211 */ /* 0x000fe200078fdaff */
[----:B------:R-:W-:Y:S01]  /*0750*/  VIADD R52, R40, 0x680 ;  /* 0x0000068028347836 */ /* 0x000fe20000000000 */
[----:B------:R-:W-:Y:S01]  /*0760*/  LOP3.LUT R53, R11, 0xc0, RZ, 0xfc, !PT ;  /* 0x000000c00b357812 */ /* 0x000fe200078efcff */
[----:B------:R-:W0:Y:S04]  /*0770*/  S2UR UR4, SR_CgaCtaId ;  /* 0x00000000000479c3 */ /* 0x000e280000008800 */
[----:B------:R-:W-:Y:S01]  /*0780*/  IMAD.HI R32, R53, 0x4ec4ec4f, RZ ;  /* 0x4ec4ec4f35207827 */ /* 0x000fe200078e02ff */
[----:B------:R-:W-:Y:S02]  /*0790*/  UMOV UR5, 0x400 ;  /* 0x0000040000057882 */ /* 0x000fe40000000000 */
[----:B0-----:R-:W-:Y:S01]  /*07a0*/  UPRMT UR4, UR4, 0x654, UR5 ;  /* 0x0000065404047896 */ /* 0x001fe20008000005 */
[----:B--2---:R-:W-:-:S04]  /*07b0*/  FADD R20, R20, 9.9999997473787516356e-06 ;  /* 0x3727c5ac14147421 */ /* 0x004fc80000000000 */
[----:B------:R-:W0:Y:S02]  /*07c0*/  MUFU.SQRT R34, R20 ;  /* 0x0000001400227308 */ /* 0x000e240000002000 */
[C---:B0-----:R-:W-:Y:S02]  /*07d0*/  FSETP.GT.AND P0, PT, R34.reuse, 8.50705917302346158658e+37, PT ;  /* 0x7e8000002200780b */ /* 0x041fe40003f04000 */
[----:B------:R-:W-:-:S11]  /*07e0*/  FSETP.GEU.AND P4, PT, R34, 1.175494350822287508e-38, PT ;  /* 0x008000002200780b */ /* 0x000fd60003f8e000 */
[----:B------:R-:W-:-:S04]  /*07f0*/  @P0 FMUL R34, R34, 0.25 ;  /* 0x3e80000022220820 */ /* 0x000fc80000400000 */
[----:B------:R-:W-:-:S06]  /*0800*/  @!P4 FMUL R34, R34, 16777216 ;  /* 0x4b8000002222c820 */ /* 0x000fcc0000400000 */
[----:B------:R-:W0:Y:S01]  /*0810*/  MUFU.RCP R34, R34 ;  /* 0x0000002200227308 */ /* 0x000e220000001000 */
[----:B------:R-:W-:Y:S01]  /*0820*/  FSEL R33, R33, 1, P0 ;  /* 0x3f80000021217808 */ /* 0x000fe20000000000 */
[----:B---3--:R-:W-:-:S04]  /*0830*/  FADD R23, R23, -R10 ;  /* 0x8000000a17177221 */ /* 0x008fc80000000000 */
[----:B------:R-:W-:Y:S01]  /*0840*/  @!P4 FMUL R33, R33, 16777216 ;  /* 0x4b8000002121c820 */ /* 0x000fe20000400000 */
[--C-:B------:R-:W-:Y:S01]  /*0850*/  FADD R3, R22, -R10.reuse ;  /* 0x8000000a16037221 */ /* 0x100fe20000000000 */
[--C-:B------:R-:W-:Y:S01]  /*0860*/  FADD R27, R27, -R10.reuse ;  /* 0x8000000a1b1b7221 */ /* 0x100fe20000000000 */
[--C-:B------:R-:W-:Y:S01]  /*0870*/  FADD R25, R25, -R10.reuse ;  /* 0x8000000a19197221 */ /* 0x100fe20000000000 */
[----:B0-----:R-:W-:Y:S01]  /*0880*/  FMUL R2, R34, R33 ;  /* 0x0000002122027220 */ /* 0x001fe20000400000 */
[----:B------:R-:W-:-:S03]  /*0890*/  FADD R31, R31, -R10 ;  /* 0x8000000a1f1f7221 */ /* 0x000fc60000000000 */
[C---:B------:R-:W-:Y:S01]  /*08a0*/  FMUL R23, R2.reuse, R23 ;  /* 0x0000001702177220 */ /* 0x040fe20000400000 */
[C---:B------:R-:W-:Y:S01]  /*08b0*/  FMUL R3, R2.reuse, R3 ;  /* 0x0000000302037220 */ /* 0x040fe20000400000 */
[----:B------:R-:W-:Y:S01]  /*08c0*/  FMUL R27, R2, R27 ;  /* 0x0000001b021b7220 */ /* 0x000fe20000400000 */
[----:B----4-:R-:W-:Y:S01]  /*08d0*/  FADD R21, R30, -R10 ;  /* 0x8000000a1e157221 */ /* 0x010fe20000000000 */
[--C-:B------:R-:W-:Y:S01]  /*08e0*/  FFMA R23, R23, R5, R4.reuse ;  /* 0x0000000517177223 */ /* 0x100fe20000000004 */
[C---:B------:R-:W-:Y:S01]  /*08f0*/  FMUL R25, R2.reuse, R25 ;  /* 0x0000001902197220 */ /* 0x040fe20000400000 */
[----:B------:R-:W-:Y:S01]  /*0900*/  FFMA R48, R3, R5, R4 ;  /* 0x0000000503307223 */ /* 0x000fe20000000004 */
[--C-:B-----5:R-:W-:Y:S01]  /*0910*/  FADD R17, R17, -R10.reuse ;  /* 0x8000000a11117221 */ /* 0x120fe20000000000 */
[----:B------:R-:W-:Y:S01]  /*0920*/  FMUL R31, R2, R31 ;  /* 0x0000001f021f7220 */ /* 0x000fe20000400000 */
[----:B------:R-:W-:Y:S01]  /*0930*/  FADD R33, R16, -R10 ;  /* 0x8000000a10217221 */ /* 0x000fe20000000000 */
[----:B------:R-:W-:Y:S01]  /*0940*/  FFMA R27, R27, R5, R4 ;  /* 0x000000051b1b7223 */ /* 0x000fe20000000004 */
[----:B------:R-:W-:Y:S01]  /*0950*/  FMUL R21, R2, R21 ;  /* 0x0000001502157220 */ /* 0x000fe20000400000 */
[----:B------:R-:W-:Y:S01]  /*0960*/  FADD R43, R12, -R10 ;  /* 0x8000000a0c2b7221 */ /* 0x000fe20000000000 */
[----:B------:R-:W-:Y:S01]  /*0970*/  FFMA R25, R25, R5, R4 ;  /* 0x0000000519197223 */ /* 0x000fe20000000004 */
[----:B------:R-:W-:Y:S01]  /*0980*/  FSETP.GEU.AND P4, PT, R23, RZ, PT ;  /* 0x000000ff1700720b */ /* 0x000fe20003f8e000 */
[----:B------:R-:W-:Y:S01]  /*0990*/  FADD R45, R14, -R10 ;  /* 0x8000000a0e2d7221 */ /* 0x000fe20000000000 */
[----:B------:R-:W-:Y:S01]  /*09a0*/  FMUL R17, R2, R17 ;  /* 0x0000001102117220 */ /* 0x000fe20000400000 */
[----:B------:R-:W-:Y:S01]  /*09b0*/  FFMA R31, R31, R5, R4 ;  /* 0x000000051f1f7223 */ /* 0x000fe20000000004 */
[----:B------:R-:W-:Y:S01]  /*09c0*/  FSETP.GEU.AND P5, PT, R48, RZ, PT ;  /* 0x000000ff3000720b */ /* 0x000fe20003fae000 */
[----:B------:R-:W-:Y:S01]  /*09d0*/  FADD R13, R13, -R10 ;  /* 0x8000000a0d0d7221 */ /* 0x000fe20000000000 */
[C---:B------:R-:W-:Y:S01]  /*09e0*/  FMUL R33, R2.reuse, R33 ;  /* 0x0000002102217220 */ /* 0x040fe20000400000 */
[----:B------:R-:W-:Y:S01]  /*09f0*/  FFMA R21, R21, R5, R4 ;  /* 0x0000000515157223 */ /* 0x000fe20000000004 */
[----:B------:R-:W-:Y:S01]  /*0a00*/  FSETP.GEU.AND P0, PT, R27, RZ, PT ;  /* 0x000000ff1b00720b */ /* 0x000fe20003f0e000 */
[C---:B------:R-:W-:Y:S01]  /*0a10*/  FMUL R43, R2.reuse, R43 ;  /* 0x0000002b022b7220 */ /* 0x040fe20000400000 */
[----:B------:R-:W-:Y:S01]  /*0a20*/  FSEL R49, R23, RZ, P4 ;  /* 0x000000ff17317208 */ /* 0x000fe20002000000 */
[----:B------:R-:W-:Y:S01]  /*0a30*/  FADD R15, R15, -R10 ;  /* 0x8000000a0f0f7221 */ /* 0x000fe20000000000 */
[----:B------:R-:W-:Y:S01]  /*0a40*/  FMUL R45, R2, R45 ;  /* 0x0000002d022d7220 */ /* 0x000fe20000400000 */
[----:B------:R-:W-:Y:S01]  /*0a50*/  FFMA R17, R17, R5, R4 ;  /* 0x0000000511117223 */ /* 0x000fe20000000004 */
[----:B------:R-:W-:Y:S01]  /*0a60*/  FSETP.GEU.AND P4, PT, R25, RZ, PT ;  /* 0x000000ff1900720b */ /* 0x000fe20003f8e000 */
[--C-:B-1----:R-:W-:Y:S01]  /*0a70*/  FADD R35, R35, -R10.reuse ;  /* 0x8000000a23237221 */ /* 0x102fe20000000000 */
[----:B------:R-:W-:Y:S01]  /*0a80*/  FSEL R48, R48, RZ, P5 ;  /* 0x000000ff30307208 */ /* 0x000fe20002800000 */
[--C-:B------:R-:W-:Y:S01]  /*0a90*/  FADD R41, R41, -R10.reuse ;  /* 0x8000000a29297221 */ /* 0x100fe20000000000 */
[--C-:B------:R-:W-:Y:S01]  /*0aa0*/  FADD R7, R7, -R10.reuse ;  /* 0x8000000a07077221 */ /* 0x100fe20000000000 */
[----:B------:R-:W-:Y:S01]  /*0ab0*/  FADD R9, R9, -R10 ;  /* 0x8000000a09097221 */ /* 0x000fe20000000000 */
[C---:B------:R-:W-:Y:S01]  /*0ac0*/  FMUL R13, R2.reuse, R13 ;  /* 0x0000000d020d7220 */ /* 0x040fe20000400000 */
[-CC-:B------:R-:W-:Y:S01]  /*0ad0*/  FFMA R33, R33, R5.reuse, R4.reuse ;  /* 0x0000000521217223 */ /* 0x180fe20000000004 */
[----:B------:R-:W-:Y:S01]  /*0ae0*/  FSETP.GEU.AND P5, PT, R31, RZ, PT ;  /* 0x000000ff1f00720b */ /* 0x000fe20003fae000 */
[--C-:B------:R-:W-:Y:S01]  /*0af0*/  FFMA R10, R43, R5, R4.reuse ;  /* 0x000000052b0a7223 */ /* 0x100fe20000000004 */
[----:B------:R-:W-:Y:S01]  /*0b00*/  FSEL R42, R27, RZ, P0 ;  /* 0x000000ff1b2a7208 */ /* 0x000fe20000000000 */
[C---:B------:R-:W-:Y:S01]  /*0b10*/  FMUL R15, R2.reuse, R15 ;  /* 0x0000000f020f7220 */ /* 0x040fe20000400000 */
[----:B------:R-:W-:Y:S01]  /*0b20*/  FSETP.GEU.AND P0, PT, R21, RZ, PT ;  /* 0x000000ff1500720b */ /* 0x000fe20003f0e000 */
[--C-:B------:R-:W-:Y:S01]  /*0b30*/  FFMA R12, R45, R5, R4.reuse ;  /* 0x000000052d0c7223 */ /* 0x100fe20000000004 */
[----:B------:R-:W-:Y:S01]  /*0b40*/  FSEL R22, R25, RZ, P4 ;  /* 0x000000ff19167208 */ /* 0x000fe20002000000 */
[C---:B------:R-:W-:Y:S01]  /*0b50*/  FMUL R35, R2.reuse, R35 ;  /* 0x0000002302237220 */ /* 0x040fe20000400000 */
[C---:B------:R-:W-:Y:S01]  /*0b60*/  FMUL R41, R2.reuse, R41 ;  /* 0x0000002902297220 */ /* 0x040fe20000400000 */
[C---:B------:R-:W-:Y:S01]  /*0b70*/  FMUL R7, R2.reuse, R7 ;  /* 0x0000000702077220 */ /* 0x040fe20000400000 */
[----:B------:R-:W-:Y:S01]  /*0b80*/  FMUL R9, R2, R9 ;  /* 0x0000000902097220 */ /* 0x000fe20000400000 */
[----:B------:R-:W-:Y:S01]  /*0b90*/  FFMA R13, R13, R5, R4 ;  /* 0x000000050d0d7223 */ /* 0x000fe20000000004 */
[----:B------:R-:W-:Y:S01]  /*0ba0*/  FSETP.GEU.AND P4, PT, R17, RZ, PT ;  /* 0x000000ff1100720b */ /* 0x000fe20003f8e000 */
[----:B------:R-:W0:Y:S01]  /*0bb0*/  LDC.64 R2, c[0x0][0x238] ;  /* 0x00008e00ff027b82 */ /* 0x000e220000000a00 */
[----:B------:R-:W-:-:S02]  /*0bc0*/  FSEL R45, R31, RZ, P5 ;  /* 0x000000ff1f2d7208 */ /* 0x000fc40002800000 */
[----:B------:R-:W-:Y:S01]  /*0bd0*/  FSETP.GEU.AND P5, PT, R33, RZ, PT ;  /* 0x000000ff2100720b */ /* 0x000fe20003fae000 */
[-CC-:B------:R-:W-:Y:S01]  /*0be0*/  FFMA R15, R15, R5.reuse, R4.reuse ;  /* 0x000000050f0f7223 */ /* 0x180fe20000000004 */
[----:B------:R-:W-:Y:S02]  /*0bf0*/  FSEL R44, R21, RZ, P0 ;  /* 0x000000ff152c7208 */ /* 0x000fe40000000000 */
[----:B------:R-:W-:Y:S01]  /*0c00*/  FSETP.GEU.AND P0, PT, R10, RZ, PT ;  /* 0x000000ff0a00720b */ /* 0x000fe20003f0e000 */
[-CC-:B------:R-:W-:Y:S01]  /*0c10*/  FFMA R35, R35, R5.reuse, R4.reuse ;  /* 0x0000000523237223 */ /* 0x180fe20000000004 */
[----:B------:R-:W-:Y:S01]  /*0c20*/  FSEL R43, R17, RZ, P4 ;  /* 0x000000ff112b7208 */ /* 0x000fe20002000000 */
[----:B------:R-:W-:Y:S01]  /*0c30*/  FFMA R41, R41, R5, R4 ;  /* 0x0000000529297223 */ /* 0x000fe20000000004 */
[----:B------:R-:W-:Y:S02]  /*0c40*/  FSETP.GEU.AND P4, PT, R13, RZ, PT ;  /* 0x000000ff0d00720b */ /* 0x000fe40003f8e000 */
[----:B------:R-:W-:-:S02]  /*0c50*/  FSEL R46, R33, RZ, P5 ;  /* 0x000000ff212e7208 */ /* 0x000fc40002800000 */
[----:B------:R-:W-:Y:S02]  /*0c60*/  LOP3.LUT R20, R11, 0x80, RZ, 0xfc, !PT ;  /* 0x000000800b147812 */ /* 0x000fe400078efcff */
[----:B------:R-:W-:Y:S02]  /*0c70*/  FSETP.GEU.AND P5, PT, R12, RZ, PT ;  /* 0x000000ff0c00720b */ /* 0x000fe40003fae000 */
[----:B------:R-:W-:Y:S02]  /*0c80*/  FSEL R21, R10, RZ, P0 ;  /* 0x000000ff0a157208 */ /* 0x000fe40000000000 */
[----:B------:R-:W-:Y:S02]  /*0c90*/  FSETP.GEU.AND P0, PT, R15, RZ, PT ;  /* 0x000000ff0f00720b */ /* 0x000fe40003f0e000 */
[----:B------:R-:W-:Y:S01]  /*0ca0*/  FSEL R47, R13, RZ, P4 ;  /* 0x000000ff0d2f7208 */ /* 0x000fe20002000000 */
[----:B------:R-:W-:Y:S01]  /*0cb0*/  IMAD.HI R29, R20, 0x4ec4ec4f, RZ ;  /* 0x4ec4ec4f141d7827 */ /* 0x000fe200078e02ff */
[----:B------:R-:W-:-:S02]  /*0cc0*/  FSETP.GEU.AND P4, PT, R35, RZ, PT ;  /* 0x000000ff2300720b */ /* 0x000fc40003f8e000 */
[----:B------:R-:W-:Y:S02]  /*0cd0*/  FSEL R23, R12, RZ, P5 ;  /* 0x000000ff0c177208 */ /* 0x000fe40002800000 */
[----:B------:R-:W-:Y:S01]  /*0ce0*/  FSETP.GEU.AND P5, PT, R41, RZ, PT ;  /* 0x000000ff2900720b */ /* 0x000fe20003fae000 */
[----:B------:R-:W-:Y:S01]  /*0cf0*/  IMAD R25, R24, -0x68, R11 ;  /* 0xffffff9818197824 */ /* 0x000fe200078e020b */
[----:B------:R-:W-:Y:S02]  /*0d00*/  FSEL R27, R15, RZ, P0 ;  /* 0x000000ff0f1b7208 */ /* 0x000fe40000000000 */
[----:B------:R-:W-:Y:S02]  /*0d10*/  ISETP.GE.AND P0, PT, R40, 0x10, PT ;  /* 0x000000102800780c */ /* 0x000fe40003f06270 */
[----:B------:R-:W-:Y:S02]  /*0d20*/  FSEL R34, R35, RZ, P4 ;  /* 0x000000ff23227208 */ /* 0x000fe40002000000 */
[----:B------:R-:W-:Y:S01]  /*0d30*/  FSEL R35, R41, RZ, P5 ;  /* 0x000000ff29237208 */ /* 0x000fe20002800000 */
[----:B------:R-:W-:Y:S01]  /*0d40*/  IMAD R13, R25, 0x10, R52 ;  /* 0x00000010190d7824 */ /* 0x000fe200078e0234 */
[----:B------:R-:W-:Y:S01]  /*0d50*/  SHF.R.U32.HI R6, RZ, 0x1f, R29 ;  /* 0x0000001fff067819 */ /* 0x000fe2000001161d */
[----:B------:R-:W1:Y:S01]  /*0d60*/  S2R R41, SR_TID.X ;  /* 0x0000000000297919 */ /* 0x000e620000002100 */
[----:B------:R-:W-:Y:S01]  /*0d70*/  ISETP.LT.AND P6, PT, R11, 0x1a0, !P0 ;  /* 0x000001a00b00780c */ /* 0x000fe200047c1270 */
[----:B------:R-:W-:Y:S01]  /*0d80*/  IMAD R13, R24, 0x1a00, R13 ;  /* 0x00001a00180d7824 */ /* 0x000fe200078e020d */
[----:B------:R-:W-:Y:S01]  /*0d90*/  LEA.HI.SX32 R29, R29, R6, 0x1b ;  /* 0x000000061d1d7211 */ /* 0x000fe200078fdaff */
[-CC-:B------:R-:W-:Y:S01]  /*0da0*/  FFMA R50, R7, R5.reuse, R4.reuse ;  /* 0x0000000507327223 */ /* 0x180fe20000000004 */
[----:B------:R-:W-:Y:S01]  /*0db0*/  FFMA R51, R9, R5, R4 ;  /* 0x0000000509337223 */ /* 0x000fe20000000004 */
[----:B------:R-:W-:-:S02]  /*0dc0*/  CS2R R4, SRZ ;  /* 0x0000000000047805 */ /* 0x000fc4000001ff00 */
[----:B------:R-:W-:Y:S01]  /*0dd0*/  CS2R R6, SRZ ;  /* 0x0000000000067805 */ /* 0x000fe2000001ff00 */
[----:B------:R-:W-:Y:S02]  /*0de0*/  IMAD R31, R28, -0x68, R19 ;  /* 0xffffff981c1f7824 */ /* 0x000fe400078e0213 */
[----:B------:R-:W-:Y:S02]  /*0df0*/  IMAD R30, R29, -0x68, R20 ;  /* 0xffffff981d1e7824 */ /* 0x000fe400078e0214 */
[----:B0-----:R-:W-:Y:S01]  /*0e00*/  IMAD.WIDE R16, R13, 0x4, R2 ;  /* 0x000000040d107825 */ /* 0x001fe200078e0202 */
[----:B------:R-:W-:Y:S02]  /*0e10*/  SHF.L.U32 R31, R31, 0x4, RZ ;  /* 0x000000041f1f7819 */ /* 0x000fe400000006ff */
[----:B------:R-:W-:Y:S02]  /*0e20*/  SHF.L.U32 R30, R30, 0x4, RZ ;  /* 0x000000041e1e7819 */ /* 0x000fe400000006ff */
[----:B------:R0:W2:Y:S01]  /*0e30*/  @P6 LDG.E.EL.128 R4, desc[UR6][R16.64] ;  /* 0x0000000610046981 */ /* 0x0000a2000c2e1d00 */
[----:B------:R-:W-:Y:S01]  /*0e40*/  FSETP.GEU.AND P4, PT, R50, RZ, PT ;  /* 0x000000ff3200720b */ /* 0x000fe20003f8e000 */
[----:B------:R-:W-:Y:S01]  /*0e50*/  IMAD R11, R28, 0x1a00, R31 ;  /* 0x00001a001c0b7824 */ /* 0x000fe200078e021f */
[----:B------:R-:W-:Y:S01]  /*0e60*/  ISETP.LT.AND P5, PT, R19, 0x1a0, !P0 ;  /* 0x000001a01300780c */ /* 0x000fe200047a1270 */
[----:B------:R-:W-:Y:S01]  /*0e70*/  IMAD R15, R29, 0x1a00, R30 ;  /* 0x00001a001d0f7824 */ /* 0x000fe200078e021e */
[----:B------:R-:W-:Y:S01]  /*0e80*/  SHF.R.U32.HI R13, RZ, 0x1f, R32 ;  /* 0x0000001fff0d7819 */ /* 0x000fe20000011620 */
[----:B------:R-:W-:Y:S01]  /*0e90*/  IMAD.IADD R19, R52, 0x1, R11 ;  /* 0x0000000134137824 */ /* 0x000fe200078e020b */
[----:B------:R-:W-:Y:S01]  /*0ea0*/  FSEL R50, R50, RZ, P4 ;  /* 0x000000ff32327208 */ /* 0x000fe20002000000 */
[----:B------:R-:W-:Y:S01]  /*0eb0*/  IMAD.IADD R33, R52, 0x1, R15 ;  /* 0x0000000134217824 */ /* 0x000fe200078e020f */
[----:B------:R-:W-:-:S02]  /*0ec0*/  FSETP.GEU.AND P4, PT, R51, RZ, PT ;  /* 0x000000ff3300720b */ /* 0x000fc40003f8e000 */
[----:B------:R-:W-:Y:S02]  /*0ed0*/  LEA.HI.SX32 R32, R32, R13, 0x1b ;  /* 0x0000000d20207211 */ /* 0x000fe400078fdaff */
[----:B------:R-:W-:Y:S02]  /*0ee0*/  CS2R R8, SRZ ;  /* 0x0000000000087805 */ /* 0x000fe4000001ff00 */
[----:B------:R-:W-:Y:S02]  /*0ef0*/  CS2R R10, SRZ ;  /* 0x00000000000a7805 */ /* 0x000fe4000001ff00 */
[----:B------:R-:W-:Y:S01]  /*0f00*/  FSEL R51, R51, RZ, P4 ;  /* 0x000000ff33337208 */ /* 0x000fe20002000000 */
[----:B------:R-:W-:Y:S01]  /*0f10*/  IMAD.WIDE R18, R19, 0x4, R2 ;  /* 0x0000000413127825 */ /* 0x000fe200078e0202 */
[----:B------:R-:W-:-:S03]  /*0f20*/  ISETP.LT.AND P4, PT, R20, 0x1a0, !P0 ;  /* 0x000001a01400780c */ /* 0x000fc60004781270 */
[----:B0-----:R-:W-:Y:S01]  /*0f30*/  IMAD.WIDE R16, R33, 0x4, R2 ;  /* 0x0000000421107825 */ /* 0x001fe200078e0202 */
[----:B------:R1:W3:Y:S03]  /*0f40*/  @P5 LDG.E.EL.128 R8, desc[UR6][R18.64] ;  /* 0x0000000612085981 */ /* 0x0002e6000c2e1d00 */
[----:B------:R-:W-:Y:S01]  /*0f50*/  IMAD R33, R32, -0x68, R53 ;  /* 0xffffff9820217824 */ /* 0x000fe200078e0235 */
[----:B------:R-:W-:Y:S02]  /*0f60*/  CS2R R12, SRZ ;  /* 0x00000000000c7805 */ /* 0x000fe4000001ff00 */
[----:B------:R-:W-:Y:S01]  /*0f70*/  CS2R R14, SRZ ;  /* 0x00000000000e7805 */ /* 0x000fe2000001ff00 */
[----:B------:R-:W-:Y:S02]  /*0f80*/  IMAD.SHL.U32 R33, R33, 0x10, RZ ;  /* 0x0000001021217824 */ /* 0x000fe400078e00ff */
[----:B-1----:R-:W-:-:S03]  /*0f90*/  IMAD.SHL.U32 R18, R41, 0x10, RZ ;  /* 0x0000001029127824 */ /* 0x002fc600078e00ff */
[----:B------:R0:W4:Y:S01]  /*0fa0*/  @P4 LDG.E.EL.128 R12, desc[UR6][R16.64] ;  /* 0x00000006100c4981 */ /* 0x000122000c2e1d00 */
[----:B------:R-:W-:Y:S01]  /*0fb0*/  IMAD R19, R32, 0x1a00, R33 ;  /* 0x00001a0020137824 */ /* 0x000fe200078e0221 */
[----:B------:R-:W-:Y:S02]  /*0fc0*/  LOP3.LUT R18, R18, 0xff0, RZ, 0xc0, !PT ;  /* 0x00000ff012127812 */ /* 0x000fe400078ec0ff */
[----:B------:R-:W-:Y:S02]  /*0fd0*/  ISETP.LT.AND P0, PT, R53, 0x1a0, !P0 ;  /* 0x000001a03500780c */ /* 0x000fe40004701270 */
[----:B------:R-:W-:Y:S02]  /*0fe0*/  IADD3 R19, R52, R19, RZ ;  /* 0x0000001334137210 */ /* 0x000fe40007ffe0ff */
[----:B0-----:R-:W-:-:S03]  /*0ff0*/  LEA.HI R17, R18, UR4, RZ, 0x1e ;  /* 0x0000000412117c11 */ /* 0x001fc6000f8ff0ff */
[----:B------:R-:W-:-:S04]  /*1000*/  IMAD.WIDE R2, R19, 0x4, R2 ;  /* 0x0000000413027825 */ /* 0x000fc800078e0202 */
[----:B------:R-:W-:Y:S01]  /*1010*/  IMAD R52, R18, 0x4, R17 ;  /* 0x0000000412347824 */ /* 0x000fe200078e0211 */
[----:B------:R-:W-:Y:S02]  /*1020*/  CS2R R16, SRZ ;  /* 0x0000000000107805 */ /* 0x000fe4000001ff00 */
[----:B------:R-:W-:-:S06]  /*1030*/  CS2R R18, SRZ ;  /* 0x0000000000127805 */ /* 0x000fcc000001ff00 */
[----:B------:R0:W5:Y:S01]  /*1040*/  @P0 LDG.E.EL.128 R16, desc[UR6][R2.64] ;  /* 0x0000000602100981 */ /* 0x000162000c2e1d00 */
[----:B------:R-:W-:Y:S01]  /*1050*/  BAR.SYNC.DEFER_BLOCKING 0x0 ;  /* 0x0000000000007b1d */ /* 0x000fe20000010000 */
[C---:B------:R-:W-:Y:S02]  /*1060*/  SHF.L.U32 R20, R41.reuse, 0x2, RZ ;  /* 0x0000000229147819 */ /* 0x040fe400000006ff */
[----:B0-----:R-:W-:-:S03]  /*1070*/  LOP3.LUT R2, R41, 0xfc, RZ, 0xc0, !PT ;  /* 0x000000fc29027812 */ /* 0x001fc600078ec0ff */
[----:B------:R-:W-:Y:S04]  /*1080*/  STS [R52], R22 ;  /* 0x0000001634007388 */ /* 0x000fe80000000800 */
[----:B------:R0:W-:Y:S04]  /*1090*/  STS [R52+0x4], R42 ;  /* 0x0000042a34007388 */ /* 0x0001e80000000800 */
[----:B------:R-:W-:Y:S04]  /*10a0*/  STS [R52+0x8], R48 ;  /* 0x0000083034007388 */ /* 0x000fe80000000800 */
[----:B------:R-:W-:Y:S04]  /*10b0*/  STS [R52+0xc], R49 ;  /* 0x00000c3134007388 */ /* 0x000fe80000000800 */
[----:B------:R-:W-:Y:S04]  /*10c0*/  STS [R52+0x10], R45 ;  /* 0x0000102d34007388 */ /* 0x000fe80000000800 */
[----:B------:R-:W-:Y:S04]  /*10d0*/  STS [R52+0x14], R44 ;  /* 0x0000142c34007388 */ /* 0x000fe80000000800 */
[----:B------:R1:W-:Y:S04]  /*10e0*/  STS [R52+0x18], R43 ;  /* 0x0000182b34007388 */ /* 0x0003e80000000800 */
[----:B------:R-:W-:Y:S04]  /*10f0*/  STS [R52+0x1c], R46 ;  /* 0x00001c2e34007388 */ /* 0x000fe80000000800 */
[----:B------:R-:W-:Y:S04]  /*1100*/  STS [R52+0x20], R21 ;  /* 0x0000201534007388 */ /* 0x000fe80000000800 */
[----:B------:R-:W-:Y:S04]  /*1110*/  STS [R52+0x24], R47 ;  /* 0x0000242f34007388 */ /* 0x000fe80000000800 */
[----:B------:R-:W-:Y:S04]  /*1120*/  STS [R52+0x28], R23 ;  /* 0x0000281734007388 */ /* 0x000fe80000000800 */
[----:B------:R-:W-:Y:S04]  /*1130*/  STS [R52+0x2c], R27 ;  /* 0x00002c1b34007388 */ /* 0x000fe80000000800 */
[----:B------:R-:W-:Y:S04]  /*1140*/  STS [R52+0x30], R34 ;  /* 0x0000302234007388 */ /* 0x000fe80000000800 */
[----:B------:R-:W-:Y:S04]  /*1150*/  STS [R52+0x34], R35 ;  /* 0x0000342334007388 */ /* 0x000fe80000000800 */
[----:B------:R-:W-:Y:S04]  /*1160*/  STS [R52+0x38], R50 ;  /* 0x0000383234007388 */ /* 0x000fe80000000800 */
[----:B------:R-:W-:Y:S01]  /*1170*/  STS [R52+0x3c], R51 ;  /* 0x00003c3334007388 */ /* 0x000fe20000000800 */
[----:B0-----:R-:W-:Y:S01]  /*1180*/  LOP3.LUT R42, R20, 0x3fc, RZ, 0xc0, !PT ;  /* 0x000003fc142a7812 */ /* 0x001fe200078ec0ff */
[----:B------:R-:W-:-:S04]  /*1190*/  VIADD R3, R2, UR4 ;  /* 0x0000000402037c36 */ /* 0x000fc80008000000 */
[----:B-1----:R-:W-:Y:S01]  /*11a0*/  IMAD R43, R42, 0x4, R3 ;  /* 0x000000042a2b7824 */ /* 0x002fe200078e0203 */
[----:B------:R-:W-:Y:S08]  /*11b0*/  BAR.SYNC.DEFER_BLOCKING 0x0 ;  /* 0x0000000000007b1d */ /* 0x000ff00000010000 */
[----:B------:R-:W0:Y:S01]  /*11c0*/  LDC.64 R2, c[0x0][0x240] ;  /* 0x00009000ff027b82 */ /* 0x000e220000000a00 */
[----:B------:R-:W-:Y:S04]  /*11d0*/  LDS R20, [R43] ;  /* 0x000000002b147984 */ /* 0x000fe80000000800 */
[----:B------:R-:W-:Y:S04]  /*11e0*/  LDS R21, [R43+0x4] ;  /* 0x000004002b157984 */ /* 0x000fe80000000800 */
[----:B------:R-:W-:Y:S04]  /*11f0*/  LDS R22, [R43+0x8] ;  /* 0x000008002b167984 */ /* 0x000fe80000000800 */
[----:B------:R1:W0:Y:S01]  /*1200*/  LDS R23, [R43+0xc] ;  /* 0x00000c002b177984 */ /* 0x0002220000000800 */
[----:B------:R-:W-:-:S02]  /*1210*/  LEA R25, R25, R40, 0x4 ;  /* 0x0000002819197211 */ /* 0x000fc400078e20ff */
[----:B------:R-:W-:-:S03]  /*1220*/  LOP3.LUT R45, R42, 0x400, RZ, 0xfc, !PT ;  /* 0x000004002a2d7812 */ /* 0x000fc600078efcff */
[----:B------:R-:W-:Y:S01]  /*1230*/  IMAD R25, R24, 0xd00, R25 ;  /* 0x00000d0018197824 */ /* 0x000fe200078e0219 */
[C---:B------:R-:W-:Y:S02]  /*1240*/  LOP3.LUT R44, R42.reuse, 0x800, RZ, 0xfc, !PT ;  /* 0x000008002a2c7812 */ /* 0x040fe400078efcff */
[----:B-1----:R-:W-:Y:S01]  /*1250*/  LOP3.LUT R43, R42, 0xc00, RZ, 0xfc, !PT ;  /* 0x00000c002a2b7812 */ /* 0x002fe200078efcff */
[----:B0-----:R-:W-:Y:S01]  /*1260*/  IMAD.WIDE R34, R25, 0x4, R2 ;  /* 0x0000000419227825 */ /* 0x001fe200078e0202 */
[----:B------:R-:W-:Y:S02]  /*1270*/  SHF.R.U32.HI R45, RZ, 0x4, R45 ;  /* 0x00000004ff2d7819 */ /* 0x000fe4000001162d */
[----:B------:R-:W-:Y:S02]  /*1280*/  SHF.R.U32.HI R44, RZ, 0x4, R44 ;  /* 0x00000004ff2c7819 */ /* 0x000fe4000001162c */
[----:B------:R-:W-:Y:S01]  /*1290*/  SHF.R.U32.HI R43, RZ, 0x4, R43 ;  /* 0x00000004ff2b7819 */ /* 0x000fe2000001162b */
[----:B------:R-:W-:Y:S01]  /*12a0*/  IMAD R47, R28, 0xd00, R31 ;  /* 0x00000d001c2f7824 */ /* 0x000fe200078e021f */
[----:B------:R-:W-:-:S02]  /*12b0*/  LEA R25, R45, UR4, 0x2 ;  /* 0x000000042d197c11 */ /* 0x000fc4000f8e10ff */
[----:B------:R-:W-:-:S03]  /*12c0*/  LEA R31, R44, UR4, 0x2 ;  /* 0x000000042c1f7c11 */ /* 0x000fc6000f8e10ff */
[C---:B------:R-:W-:Y:S01]  /*12d0*/  IMAD R46, R42.reuse, 0x4, R25 ;  /* 0x000000042a2e7824 */ /* 0x040fe200078e0219 */
[----:B------:R-:W-:Y:S01]  /*12e0*/  LEA R48, R42, R31, 0x2 ;  /* 0x0000001f2a307211 */ /* 0x000fe200078e10ff */
[----:B------:R-:W-:Y:S02]  /*12f0*/  IMAD R49, R29, 0xd00, R30 ;  /* 0x00000d001d317824 */ /* 0x000fe400078e021e */
[----:B------:R-:W-:Y:S01]  /*1300*/  IMAD R51, R32, 0xd00, R33 ;  /* 0x00000d0020337824 */ /* 0x000fe200078e0221 */
[----:B------:R-:W-:Y:S04]  /*1310*/  LDS R24, [R46+0x1000] ;  /* 0x001000002e187984 */ /* 0x000fe80000000800 */
[----:B------:R-:W-:Y:S04]  /*1320*/  LDS R25, [R46+0x1004] ;  /* 0x001004002e197984 */ /* 0x000fe80000000800 */
[----:B------:R-:W-:Y:S04]  /*1330*/  LDS R27, [R46+0x100c] ;  /* 0x00100c002e1b7984 */ /* 0x000fe80000000800 */
[----:B------:R-:W-:Y:S04]  /*1340*/  LDS R28, [R48+0x2000] ;  /* 0x00200000301c7984 */ /* 0x000fe80000000800 */
[----:B------:R0:W-:Y:S01]  /*1350*/  @P6 STG.E.128 desc[UR6][R34.64], R20 ;  /* 0x0000001422006986 */ /* 0x0001e2000c101d06 */
[----:B------:R-:W-:-:S03]  /*1360*/  ISETP.NE.AND P6, PT, R26, RZ, PT ;  /* 0x000000ff1a00720c */ /* 0x000fc60003fc5270 */
[----:B------:R-:W1:Y:S04]  /*1370*/  LDS R26, [R46+0x1008] ;  /* 0x001008002e1a7984 */ /* 0x000e680000000800 */
[----:B------:R-:W-:Y:S04]  /*1380*/  LDS R29, [R48+0x2004] ;  /* 0x00200400301d7984 */ /* 0x000fe80000000800 */
[----:B------:R-:W-:Y:S04]  /*1390*/  LDS R30, [R48+0x2008] ;  /* 0x00200800301e7984 */ /* 0x000fe80000000800 */
[----:B------:R1:W2:Y:S01]  /*13a0*/  LDS R31, [R48+0x200c] ;  /* 0x00200c00301f7984 */ /* 0x0002a20000000800 */
[----:B0-----:R-:W-:-:S05]  /*13b0*/  LEA R35, R43, UR4, 0x2 ;  /* 0x000000042b237c11 */ /* 0x001fca000f8e10ff */
[----:B------:R-:W-:-:S05]  /*13c0*/  IMAD R50, R42, 0x4, R35 ;  /* 0x000000042a327824 */ /* 0x000fca00078e0223 */
[----:B------:R-:W-:Y:S04]  /*13d0*/  LDS R32, [R50+0x3000] ;  /* 0x0030000032207984 */ /* 0x000fe80000000800 */
[----:B------:R-:W-:Y:S04]  /*13e0*/  LDS R33, [R50+0x3004] ;  /* 0x0030040032217984 */ /* 0x000fe80000000800 */
[----:B------:R-:W-:Y:S04]  /*13f0*/  LDS R34, [R50+0x3008] ;  /* 0x0030080032227984 */ /* 0x000fe80000000800 */
[----:B------:R-:W0:Y:S01]  /*1400*/  LDS R35, [R50+0x300c] ;  /* 0x00300c0032237984 */ /* 0x000e220000000800 */
[----:B------:R-:W-:Y:S01]  /*1410*/  SHF.R.U32.HI R53, RZ, 0x2, R41 ;  /* 0x00000002ff357819 */ /* 0x000fe20000011629 */
[----:B------:R-:W-:-:S02]  /*1420*/  IMAD.SHL.U32 R41, R41, 0x400, RZ ;  /* 0x0000040029297824 */ /* 0x000fc400078e00ff */
[----:B------:R-:W-:-:S03]  /*1430*/  IMAD.IADD R47, R40, 0x1, R47 ;  /* 0x00000001282f7824 */ /* 0x000fc600078e022f */
[----:B------:R-:W-:Y:S02]  /*1440*/  LOP3.LUT R52, R41, 0xc00, RZ, 0xc0, !PT ;  /* 0x00000c0029347812 */ /* 0x000fe400078ec0ff */
[----:B------:R-:W-:Y:S01]  /*1450*/  IADD3 R41, R40, R49, RZ ;  /* 0x0000003128297210 */ /* 0x000fe20007ffe0ff */
[----:B------:R-:W-:Y:S01]  /*1460*/  IMAD.IADD R49, R40, 0x1, R51 ;  /* 0x0000000128317824 */ /* 0x000fe200078e0233 */
[----:B------:R-:W-:Y:S02]  /*1470*/  SGXT.U32 R53, R53, 0x6 ;  /* 0x000000063535781a */ /* 0x000fe40000000000 */
[C---:B------:R-:W-:Y:S02]  /*1480*/  LOP3.LUT R40, R52.reuse, 0x100, RZ, 0xfc, !PT ;  /* 0x0000010034287812 */ /* 0x040fe400078efcff */
[----:B-1----:R-:W-:Y:S02]  /*1490*/  LOP3.LUT R48, R52, R53, RZ, 0xfc, !PT ;  /* 0x0000003534307212 */ /* 0x002fe400078efcff */
[----:B------:R-:W-:Y:S01]  /*14a0*/  LEA.HI R51, R40, UR4, RZ, 0x1c ;  /* 0x0000000428337c11 */ /* 0x000fe2000f8fe0ff */
[----:B------:R-:W-:-:S03]  /*14b0*/  IMAD.WIDE R46, R47, 0x4, R2 ;  /* 0x000000042f2e7825 */ /* 0x000fc600078e0202 */
[----:B------:R-:W-:Y:S02]  /*14c0*/  LEA R40, R48, R51, 0x2 ;  /* 0x0000003330287211 */ /* 0x000fe400078e10ff */
[----:B------:R1:W-:Y:S01]  /*14d0*/  @P5 STG.E.128 desc[UR6][R46.64], R24 ;  /* 0x000000182e005986 */ /* 0x0003e2000c101d06 */
[----:B--2---:R-:W-:Y:S01]  /*14e0*/  FADD R51, R20, R4 ;  /* 0x0000000414337221 */ /* 0x004fe20000000000 */
[----:B------:R-:W-:Y:S01]  /*14f0*/  FADD R21, R21, R5 ;  /* 0x0000000515157221 */ /* 0x000fe20000000000 */
[----:B------:R-:W-:-:S04]  /*1500*/  IMAD.WIDE R4, R41, 0x4, R2 ;  /* 0x0000000429047825 */ /* 0x000fc800078e0202 */
[----:B------:R-:W-:Y:S01]  /*1510*/  IMAD.WIDE R2, R49, 0x4, R2 ;  /* 0x0000000431027825 */ /* 0x000fe200078e0202 */
[----:B------:R-:W-:Y:S04]  /*1520*/  @P4 STG.E.128 desc[UR6][R4.64], R28 ;  /* 0x0000001c04004986 */ /* 0x000fe8000c101d06 */
[----:B0-----:R-:W-:Y:S01]  /*1530*/  @P0 STG.E.128 desc[UR6][R2.64], R32 ;  /* 0x0000002002000986 */ /* 0x001fe2000c101d06 */
[C---:B-1----:R-:W-:Y:S02]  /*1540*/  LOP3.LUT R46, R52.reuse, 0x200, RZ, 0xfc, !PT ;  /* 0x00000200342e7812 */ /* 0x042fe400078efcff */
[C---:B------:R-:W-:Y:S02]  /*1550*/  LOP3.LUT R54, R52.reuse, 0x300, RZ, 0xfc, !PT ;  /* 0x0000030034367812 */ /* 0x040fe400078efcff */
[----:B------:R-:W-:-:S02]  /*1560*/  LEA.HI R47, R52, UR4, RZ, 0x1c ;  /* 0x00000004342f7c11 */ /* 0x000fc4000f8fe0ff */
[----:B------:R-:W-:Y:S02]  /*1570*/  LEA.HI R53, R46, UR4, RZ, 0x1c ;  /* 0x000000042e357c11 */ /* 0x000fe4000f8fe0ff */
[----:B------:R-:W-:Y:S01]  /*1580*/  LEA.HI R55, R54, UR4, RZ, 0x1c ;  /* 0x0000000436377c11 */ /* 0x000fe2000f8fe0ff */
[C---:B------:R-:W-:Y:S01]  /*1590*/  IMAD R46, R48.reuse, 0x4, R47 ;  /* 0x00000004302e7824 */ /* 0x040fe200078e022f */
[----:B------:R-:W-:Y:S01]  /*15a0*/  BAR.SYNC.DEFER_BLOCKING 0x0 ;  /* 0x0000000000007b1d */ /* 0x000fe20000010000 */
[----:B------:R-:W-:Y:S02]  /*15b0*/  IMAD R47, R48, 0x4, R53 ;  /* 0x00000004302f7824 */ /* 0x000fe400078e0235 */
[----:B------:R-:W-:Y:S01]  /*15c0*/  FADD R6, R22, R6 ;  /* 0x0000000616067221 */ /* 0x000fe20000000000 */
[----:B------:R-:W-:Y:S01]  /*15d0*/  LEA R48, R48, R55, 0x2 ;  /* 0x0000003730307211 */ /* 0x000fe200078e10ff */
[----:B------:R-:W-:Y:S01]  /*15e0*/  FADD R7, R23, R7 ;  /* 0x0000000717077221 */ /* 0x000fe20000000000 */
[----:B---3--:R-:W-:Y:S01]  /*15f0*/  FADD R23, R24, R8 ;  /* 0x0000000818177221 */ /* 0x008fe20000000000 */
[----:B------:R-:W-:Y:S01]  /*1600*/  FADD R9, R25, R9 ;  /* 0x0000000919097221 */ /* 0x000fe20000000000 */
[----:B------:R-:W-:Y:S01]  /*1610*/  FADD R10, R26, R10 ;  /* 0x0000000a1a0a7221 */ /* 0x000fe20000000000 */
[----:B------:R-:W-:Y:S01]  /*1620*/  FADD R11, R27, R11 ;  /* 0x0000000b1b0b7221 */ /* 0x000fe20000000000 */
[----:B----4-:R-:W-:Y:S01]  /*1630*/  FADD R25, R28, R12 ;  /* 0x0000000c1c197221 */ /* 0x010fe20000000000 */
[----:B------:R-:W-:Y:S01]  /*1640*/  FADD R13, R29, R13 ;  /* 0x0000000d1d0d7221 */ /* 0x000fe20000000000 */
[----:B------:R-:W-:Y:S01]  /*1650*/  FADD R14, R30, R14 ;  /* 0x0000000e1e0e7221 */ /* 0x000fe20000000000 */
[----:B------:R-:W-:Y:S01]  /*1660*/  FADD R15, R31, R15 ;  /* 0x0000000f1f0f7221 */ /* 0x000fe20000000000 */
[----:B------:R-:W-:Y:S04]  /*1670*/  STS [R46], R51 ;  /* 0x000000332e007388 */ /* 0x000fe80000000800 */
[----:B------:R0:W-:Y:S04]  /*1680*/  STS [R40+0x400], R21 ;  /* 0x0004001528007388 */ /* 0x0001e80000000800 */
[----:B------:R-:W-:Y:S04]  /*1690*/  STS [R47+0x800], R6 ;  /* 0x000800062f007388 */ /* 0x000fe80000000800 */
[----:B------:R-:W-:Y:S01]  /*16a0*/  STS [R48+0xc00], R7 ;  /* 0x000c000730007388 */ /* 0x000fe20000000800 */
[----:B-----5:R-:W-:Y:S01]  /*16b0*/  FADD R27, R32, R16 ;  /* 0x00000010201b7221 */ /* 0x020fe20000000000 */
[----:B------:R-:W-:Y:S01]  /*16c0*/  FADD R17, R33, R17 ;  /* 0x0000001121117221 */ /* 0x000fe20000000000 */
[----:B------:R-:W-:Y:S01]  /*16d0*/  FADD R18, R34, R18 ;  /* 0x0000001222127221 */ /* 0x000fe20000000000 */
[----:B------:R-:W-:Y:S01]  /*16e0*/  STS [R46+0x100], R23 ;  /* 0x000100172e007388 */ /* 0x000fe20000000800 */
[----:B------:R-:W-:Y:S01]  /*16f0*/  FADD R41, R35, R19 ;  /* 0x0000001323297221 */ /* 0x000fe20000000000 */
[----:B------:R-:W-:Y:S01]  /*1700*/  LOP3.LUT R45, R45, 0x70, RZ, 0xc0, !PT ;  /* 0x000000702d2d7812 */ /* 0x000fe200078ec0ff */
[----:B0-----:R-:W0:Y:S01]  /*1710*/  LDC.64 R20, c[0x0][0x248] ;  /* 0x00009200ff147b82 */ /* 0x001e220000000a00 */
        /* <DEDUP_REMOVED lines=8> */
[----:B------:R1:W-:Y:S04]  /*17a0*/  STS [R40+0x700], R17 ;  /* 0x0007001128007388 */ /* 0x0003e80000000800 */
[----:B------:R2:W-:Y:S04]  /*17b0*/  STS [R47+0xb00], R18 ;  /* 0x000b00122f007388 */ /* 0x0005e80000000800 */
[----:B------:R-:W-:Y:S01]  /*17c0*/  STS [R48+0xf00], R41 ;  /* 0x000f002930007388 */ /* 0x000fe20000000800 */
[----:B------:R-:W-:Y:S01]  /*17d0*/  BAR.SYNC.DEFER_BLOCKING 0x0 ;  /* 0x0000000000007b1d */ /* 0x000fe20000010000 */
[----:B------:R-:W-:Y:S01]  /*17e0*/  LOP3.LUT R44, R44, 0xb0, RZ, 0xc0, !PT ;  /* 0x000000b02c2c7812 */ /* 0x000fe200078ec0ff */
[----:B------:R-:W-:-:S03]  /*17f0*/  VIADD R45, R45, UR4 ;  /* 0x000000042d2d7c36 */ /* 0x000fc60008000000 */
[----:B------:R-:W-:Y:S01]  /*1800*/  IADD3 R3, R44, UR4, RZ ;  /* 0x000000042c037c10 */ /* 0x000fe2000fffe0ff */
[----:B------:R-:W-:-:S03]  /*1810*/  IMAD R8, R42, 0x4, R45 ;  /* 0x000000042a087824 */ /* 0x000fc600078e022d */
[----:B------:R-:W-:Y:S01]  /*1820*/  LEA R12, R42, R3, 0x2 ;  /* 0x000000032a0c7211 */ /* 0x000fe200078e10ff */
[----:B------:R-:W3:Y:S04]  /*1830*/  LDS.128 R4, [R39] ;  /* 0x0000000027047984 */ /* 0x000ee80000000c00 */
[----:B------:R-:W4:Y:S04]  /*1840*/  LDS.128 R8, [R8+0x1000] ;  /* 0x0010000008087984 */ /* 0x000f280000000c00 */
[----:B------:R-:W5:Y:S01]  /*1850*/  LDS.128 R12, [R12+0x2000] ;  /* 0x002000000c0c7984 */ /* 0x000f620000000c00 */
[----:B------:R-:W-:Y:S01]  /*1860*/  LOP3.LUT R43, R43, 0xf0, RZ, 0xc0, !PT ;  /* 0x000000f02b2b7812 */ /* 0x000fe200078ec0ff */
[----:B0-----:R-:W-:-:S04]  /*1870*/  IMAD.WIDE R2, R38, 0x4, R20 ;  /* 0x0000000426027825 */ /* 0x001fc800078e0214 */
[----:B-1----:R-:W-:-:S04]  /*1880*/  IMAD.WIDE R16, R36, 0x4, R20 ;  /* 0x0000000424107825 */ /* 0x002fc800078e0214 */
[----:B--2---:R-:W-:-:S04]  /*1890*/  IMAD.WIDE R18, R37, 0x4, R20 ;  /* 0x0000000425127825 */ /* 0x004fc800078e0214 */
[----:B------:R-:W-:-:S05]  /*18a0*/  VIADD R43, R43, UR4 ;  /* 0x000000042b2b7c36 */ /* 0x000fca0008000000 */
[----:B------:R-:W-:Y:S01]  /*18b0*/  LEA R43, R42, R43, 0x2 ;  /* 0x0000002b2a2b7211 */ /* 0x000fe200078e10ff */
[----:B---3--:R0:W-:Y:S04]  /*18c0*/  @P6 STG.E.128 desc[UR6][R2.64], R4 ;  /* 0x0000000402006986 */ /* 0x0081e8000c101d06 */
[----:B----4-:R0:W-:Y:S04]  /*18d0*/  @P3 STG.E.128 desc[UR6][R16.64], R8 ;  /* 0x0000000810003986 */ /* 0x0101e8000c101d06 */
[----:B-----5:R0:W-:Y:S02]  /*18e0*/  @P2 STG.E.128 desc[UR6][R18.64], R12 ;  /* 0x0000000c12002986 */ /* 0x0201e4000c101d06 */
[----:B0-----:R-:W-:Y:S05]  /*18f0*/  @!P1 EXIT ;  /* 0x000000000000994d */ /* 0x001fea0003800000 */
[----:B------:R-:W1:Y:S01]  /*1900*/  LDS.128 R40, [R43+0x3000] ;  /* 0x003000002b287984 */ /* 0x000e620000000c00 */
[----:B0-----:R-:W-:-:S05]  /*1910*/  IMAD.WIDE R2, R0, 0x4, R20 ;  /* 0x0000000400027825 */ /* 0x001fca00078e0214 */
[----:B-1----:R-:W-:Y:S01]  /*1920*/  STG.E.128 desc[UR6][R2.64], R40 ;  /* 0x0000002802007986 */ /* 0x002fe2000c101d06 */
[----:B------:R-:W-:Y:S05]  /*1930*/  EXIT ;  /* 0x000000000000794d */ /* 0x000fea0003800000 */
.L_x_0:
[----:B------:R-:W-:-:S00]  /*1940*/  BRA `(.L_x_0) ;  /* 0xfffffffc00fc7947 */ /* 0x000fc0000383ffff */
[----:B------:R-:W-:-:S00]  /*1950*/  NOP ;  /* 0x0000000000007918 */ /* 0x000fc00000000000 */
        /* <DEDUP_REMOVED lines=10> */
.L_x_1:


//--------------------- .nv.global.init           --------------------------
	.section	.nv.global.init,"aw",@progbits
.nv.global.init:
	.type		_$_str,@object
	.size		_$_str,(_$_str_$_2 - _$_str)
_$_str:
        /*0000*/ 	.byte	0x5f, 0x5f, 0x43, 0x55, 0x44, 0x41, 0x5f, 0x46, 0x54, 0x5a, 0x00
	.type		_$_str_$_2,@object
	.size		_$_str_$_2,(.L_1 - _$_str_$_2)
_$_str_$_2:
        /*000b*/ 	.byte	0x5f, 0x5f, 0x43, 0x55, 0x44, 0x41, 0x5f, 0x50, 0x52, 0x45, 0x43, 0x5f, 0x53, 0x51, 0x52, 0x54
        /*001b*/ 	.byte	0x00
.L_1:


//--------------------- .nv.shared.triton_poi_fused__native_batch_norm_legit_no_training_add_relu_47 --------------------------
	.section	.nv.shared.triton_poi_fused__native_batch_norm_legit_no_training_add_relu_47,"aw",@nobits
	.sectionflags	@""
	.align	16
	.zero		1024


//--------------------- .nv.constant0.triton_poi_fused__native_batch_norm_legit_no_training_add_relu_47 --------------------------
	.section	.nv.constant0.triton_poi_fused__native_batch_norm_legit_no_training_add_relu_47,"a",@progbits
	.sectionflags	@""
	.align	4
.nv.constant0.triton_poi_fused__native_batch_norm_legit_no_training_add_relu_47:
	.zero		600
